	.headerflags	@"EF_CUDA_TEXMODE_UNIFIED EF_CUDA_64BIT_ADDRESS EF_CUDA_ACCELERATORS EF_CUDA_SM90 EF_CUDA_VIRTUAL_SM(EF_CUDA_SM90)"
	.elftype	@"ET_EXEC"


//--------------------- .nv.info                  --------------------------
	.section	.nv.info,"",@"SHT_CUDA_INFO"
	.align	4


	//----- nvinfo : EIATTR_REGCOUNT
	.align		4
        /*0000*/ 	.byte	0x04, 0x2f
        /*0002*/ 	.short	(.L_3 - .L_2)
	.align		4
.L_2:
        /*0004*/ 	.word	index@(triton_poi_fused__native_batch_norm_legit_no_training_relu_30)
        /*0008*/ 	.word	0x00000020


	//----- nvinfo : EIATTR_MIN_STACK_SIZE
	.align		4
.L_3:
        /*000c*/ 	.byte	0x04, 0x12
        /*000e*/ 	.short	(.L_5 - .L_4)
	.align		4
.L_4:
        /*0010*/ 	.word	index@(triton_poi_fused__native_batch_norm_legit_no_training_relu_30)
        /*0014*/ 	.word	0x00000000


	//----- nvinfo : EIATTR_FRAME_SIZE
	.align		4
.L_5:
        /*0018*/ 	.byte	0x04, 0x11
        /*001a*/ 	.short	(.L_7 - .L_6)
	.align		4
.L_6:
        /*001c*/ 	.word	index@(triton_poi_fused__native_batch_norm_legit_no_training_relu_30)
        /*0020*/ 	.word	0x00000000


	//----- nvinfo : EIATTR_MIN_STACK_SIZE
	.align		4
.L_7:
        /*0024*/ 	.byte	0x04, 0x12
        /*0026*/ 	.short	(.L_9 - .L_8)
	.align		4
.L_8:
        /*0028*/ 	.word	index@(triton_poi_fused__native_batch_norm_legit_no_training_relu_30)
        /*002c*/ 	.word	0x00000000
.L_9:


//--------------------- .nv.info.triton_poi_fused__native_batch_norm_legit_no_training_relu_30 --------------------------
	.section	.nv.info.triton_poi_fused__native_batch_norm_legit_no_training_relu_30,"",@"SHT_CUDA_INFO"
	.sectionflags	@""
	.align	4


	//----- nvinfo : EIATTR_CUDA_API_VERSION
	.align		4
        /*0000*/ 	.byte	0x04, 0x37
        /*0002*/ 	.short	(.L_11 - .L_10)
.L_10:
        /*0004*/ 	.word	0x0000007c


	//----- nvinfo : EIATTR_KPARAM_INFO
	.align		4
.L_11:
        /*0008*/ 	.byte	0x04, 0x17
        /*000a*/ 	.short	(.L_13 - .L_12)
.L_12:
        /*000c*/ 	.word	0x00000000
        /*0010*/ 	.short	0x0007
        /*0012*/ 	.short	0x0034
        /*0014*/ 	.byte	0x00, 0xf0, 0x11, 0x00


	//----- nvinfo : EIATTR_KPARAM_INFO
	.align		4
.L_13:
        /*0018*/ 	.byte	0x04, 0x17
        /*001a*/ 	.short	(.L_15 - .L_14)
.L_14:
        /*001c*/ 	.word	0x00000000
        /*0020*/ 	.short	0x0006
        /*0022*/ 	.short	0x0030
        /*0024*/ 	.byte	0x00, 0xf0, 0x11, 0x00


	//----- nvinfo : EIATTR_KPARAM_INFO
	.align		4
.L_15:
        /*0028*/ 	.byte	0x04, 0x17
        /*002a*/ 	.short	(.L_17 - .L_16)
.L_16:
        /*002c*/ 	.word	0x00000000
        /*0030*/ 	.short	0x0005
        /*0032*/ 	.short	0x0028
        /*0034*/ 	.byte	0x00, 0xf4, 0x21, 0x00


	//----- nvinfo : EIATTR_KPARAM_INFO
	.align		4
.L_17:
        /*0038*/ 	.byte	0x04, 0x17
        /*003a*/ 	.short	(.L_19 - .L_18)
.L_18:
        /*003c*/ 	.word	0x00000000
        /*0040*/ 	.short	0x0004
        /*0042*/ 	.short	0x0020
        /*0044*/ 	.byte	0x00, 0xf4, 0x21, 0x00


	//----- nvinfo : EIATTR_KPARAM_INFO
	.align		4
.L_19:
        /*0048*/ 	.byte	0x04, 0x17
        /*004a*/ 	.short	(.L_21 - .L_20)
.L_20:
        /*004c*/ 	.word	0x00000000
        /*0050*/ 	.short	0x0003
        /*0052*/ 	.short	0x0018
        /*0054*/ 	.byte	0x00, 0xf4, 0x21, 0x00


	//----- nvinfo : EIATTR_KPARAM_INFO
	.align		4
.L_21:
        /*0058*/ 	.byte	0x04, 0x17
        /*005a*/ 	.short	(.L_23 - .L_22)
.L_22:
        /*005c*/ 	.word	0x00000000
        /*0060*/ 	.short	0x0002
        /*0062*/ 	.short	0x0010
        /*0064*/ 	.byte	0x00, 0xf4, 0x21, 0x00


	//----- nvinfo : EIATTR_KPARAM_INFO
	.align		4
.L_23:
        /*0068*/ 	.byte	0x04, 0x17
        /*006a*/ 	.short	(.L_25 - .L_24)
.L_24:
        /*006c*/ 	.word	0x00000000
        /*0070*/ 	.short	0x0001
        /*0072*/ 	.short	0x0008
        /*0074*/ 	.byte	0x00, 0xf4, 0x21, 0x00


	//----- nvinfo : EIATTR_KPARAM_INFO
	.align		4
.L_25:
        /*0078*/ 	.byte	0x04, 0x17
        /*007a*/ 	.short	(.L_27 - .L_26)
.L_26:
        /*007c*/ 	.word	0x00000000
        /*0080*/ 	.short	0x0000
        /*0082*/ 	.short	0x0000
        /*0084*/ 	.byte	0x00, 0xf4, 0x21, 0x00


	//----- nvinfo : EIATTR_SPARSE_MMA_MASK
	.align		4
.L_27:
        /*0088*/ 	.byte	0x03, 0x50
        /*008a*/ 	.short	0x0000


	//----- nvinfo : EIATTR_MAXREG_COUNT
	.align		4
        /*008c*/ 	.byte	0x03, 0x1b
        /*008e*/ 	.short	0x00ff


	//----- nvinfo : EIATTR_EXIT_INSTR_OFFSETS
	.align		4
        /*0090*/ 	.byte	0x04, 0x1c
        /*0092*/ 	.short	(.L_29 - .L_28)


	//   ....[0]....
.L_28:
        /*0094*/ 	.word	0x000008f0


	//   ....[1]....
        /*0098*/ 	.word	0x00000940


	//----- nvinfo : EIATTR_REQNTID
	.align		4
.L_29:
        /*009c*/ 	.byte	0x04, 0x10
        /*009e*/ 	.short	(.L_31 - .L_30)
.L_30:
        /*00a0*/ 	.word	0x00000080
        /*00a4*/ 	.word	0x00000001
        /*00a8*/ 	.word	0x00000001


	//----- nvinfo : EIATTR_CBANK_PARAM_SIZE
	.align		4
.L_31:
        /*00ac*/ 	.byte	0x03, 0x19
        /*00ae*/ 	.short	0x0038


	//----- nvinfo : EIATTR_PARAM_CBANK
	.align		4
        /*00b0*/ 	.byte	0x04, 0x0a
        /*00b2*/ 	.short	(.L_33 - .L_32)
	.align		4
.L_32:
        /*00b4*/ 	.word	index@(.nv.constant0.triton_poi_fused__native_batch_norm_legit_no_training_relu_30)
        /*00b8*/ 	.short	0x0210
        /*00ba*/ 	.short	0x0038


	//----- nvinfo : EIATTR_SW_WAR
	.align		4
.L_33:
        /*00bc*/ 	.byte	0x04, 0x36
        /*00be*/ 	.short	(.L_35 - .L_34)
.L_34:
        /*00c0*/ 	.word	0x00000008
.L_35:


//--------------------- .nv.callgraph             --------------------------
	.section	.nv.callgraph,"",@"SHT_CUDA_CALLGRAPH"
	.align	4
	.sectionentsize	8
	.align		4
        /*0000*/ 	.word	0x00000000
	.align		4
        /*0004*/ 	.word	0xffffffff
	.align		4
        /*0008*/ 	.word	0x00000000
	.align		4
        /*000c*/ 	.word	0xfffffffe
	.align		4
        /*0010*/ 	.word	0x00000000
	.align		4
        /*0014*/ 	.word	0xfffffffd
	.align		4
        /*0018*/ 	.word	0x00000000
	.align		4
        /*001c*/ 	.word	0xfffffffc


//--------------------- .nv.constant4             --------------------------
	.section	.nv.constant4,"a",@progbits
	.align	8
	.align		8
.nv.constant4:
        /*0000*/ 	.dword	_$_str
	.align		8
        /*0008*/ 	.dword	_$_str_$_2


//--------------------- .text.triton_poi_fused__native_batch_norm_legit_no_training_relu_30 --------------------------
	.section	.text.triton_poi_fused__native_batch_norm_legit_no_training_relu_30,"ax",@progbits
	.sectionflags	@"SHF_BARRIERS=1"
	.align	128
        .global         triton_poi_fused__native_batch_norm_legit_no_training_relu_30
        .type           triton_poi_fused__native_batch_norm_legit_no_training_relu_30,@function
        .size           triton_poi_fused__native_batch_norm_legit_no_training_relu_30,(.L_x_1 - triton_poi_fused__native_batch_norm_legit_no_training_relu_30)
        .other          triton_poi_fused__native_batch_norm_legit_no_training_relu_30,@"STO_CUDA_ENTRY STV_DEFAULT"
triton_poi_fused__native_batch_norm_legit_no_training_relu_30:
.text.triton_poi_fused__native_batch_norm_legit_no_training_relu_30:
[----:B------:R-:W0:Y:S01]  /*0000*/  LDC R1, c[0x0][0x28] ;  /* 0x00000a00ff017b82 */ /* 0x000e220000000800 */
[----:B------:R-:W1:Y:S07]  /*0010*/  S2R R25, SR_TID.X ;  /* 0x0000000000197919 */ /* 0x000e6e0000002100 */
[----:B------:R-:W2:Y:S01]  /*0020*/  LDC.64 R10, c[0x0][0x220] ;  /* 0x00008800ff0a7b82 */ /* 0x000ea20000000a00 */
[----:B------:R-:W-:Y:S01]  /*0030*/  CS2R R6, SRZ ;  /* 0x0000000000067805 */ /* 0x000fe2000001ff00 */
[----:B------:R-:W-:Y:S01]  /*0040*/  ULDC.64 UR6, c[0x0][0x208] ;  /* 0x0000820000067ab9 */ /* 0x000fe20000000a00 */
[----:B------:R-:W3:Y:S01]  /*0050*/  S2R R24, SR_CTAID.Y ;  /* 0x0000000000187919 */ /* 0x000ee20000002600 */
[----:B------:R-:W4:Y:S04]  /*0060*/  S2R R0, SR_CTAID.X ;  /* 0x0000000000007919 */ /* 0x000f280000002500 */
[----:B------:R-:W5:Y:S08]  /*0070*/  LDC.64 R22, c[0x0][0x210] ;  /* 0x00008400ff167b82 */ /* 0x000f700000000a00 */
[----:B------:R-:W4:Y:S01]  /*0080*/  LDC.64 R16, c[0x0][0x218] ;  /* 0x00008600ff107b82 */ /* 0x000f220000000a00 */
[----:B------:R-:W-:-:S02]  /*0090*/  CS2R R12, SRZ ;  /* 0x00000000000c7805 */ /* 0x000fc4000001ff00 */
[----:B------:R-:W-:-:S05]  /*00a0*/  CS2R R14, SRZ ;  /* 0x00000000000e7805 */ /* 0x000fca000001ff00 */
[----:B------:R-:W5:Y:S01]  /*00b0*/  LDC.64 R26, c[0x0][0x228] ;  /* 0x00008a00ff1a7b82 */ /* 0x000f620000000a00 */
[----:B-1----:R-:W-:-:S07]  /*00c0*/  IMAD.SHL.U32 R25, R25, 0x4, RZ ;  /* 0x0000000419197824 */ /* 0x002fce00078e00ff */
[----:B------:R-:W1:Y:S01]  /*00d0*/  LDC.64 R20, c[0x0][0x230] ;  /* 0x00008c00ff147b82 */ /* 0x000e620000000a00 */
[----:B---3--:R-:W-:Y:S01]  /*00e0*/  IMAD.SHL.U32 R24, R24, 0x200, RZ ;  /* 0x0000020018187824 */ /* 0x008fe200078e00ff */
[----:B------:R-:W-:-:S04]  /*00f0*/  LOP3.LUT R25, R25, 0x1fc, RZ, 0xc0, !PT ;  /* 0x000001fc19197812 */ /* 0x000fc800078ec0ff */
[----:B------:R-:W-:-:S04]  /*0100*/  LOP3.LUT R2, R24, R25, RZ, 0xfc, !PT ;  /* 0x0000001918027212 */ /* 0x000fc800078efcff */
[C---:B------:R-:W-:Y:S01]  /*0110*/  ISETP.GE.AND P2, PT, R2.reuse, 0x340, PT ;  /* 0x000003400200780c */ /* 0x040fe20003f46270 */
[----:B------:R-:W-:-:S05]  /*0120*/  IMAD.HI R3, R2, 0x4ec4ec4f, RZ ;  /* 0x4ec4ec4f02037827 */ /* 0x000fca00078e02ff */
[----:B------:R-:W-:-:S04]  /*0130*/  SHF.R.U32.HI R4, RZ, 0x1f, R3 ;  /* 0x0000001fff047819 */ /* 0x000fc80000011603 */
[----:B------:R-:W-:Y:S02]  /*0140*/  LEA.HI.SX32 R9, R3, R4, 0x1a ;  /* 0x0000000403097211 */ /* 0x000fe400078fd2ff */
[----:B------:R-:W-:-:S03]  /*0150*/  CS2R R4, SRZ ;  /* 0x0000000000047805 */ /* 0x000fc6000001ff00 */
[----:B------:R-:W-:-:S04]  /*0160*/  IMAD R3, R9, -0xd0, R2 ;  /* 0xffffff3009037824 */ /* 0x000fc800078e0202 */
[----:B--2---:R-:W-:-:S05]  /*0170*/  IMAD.WIDE R10, R3, 0x4, R10 ;  /* 0x00000004030a7825 */ /* 0x004fca00078e020a */
[----:B------:R2:W3:Y:S01]  /*0180*/  @!P2 LDG.E.EL.128 R4, desc[UR6][R10.64] ;  /* 0x000000060a04a981 */ /* 0x0004e2000c2e1d00 */
[C---:B----4-:R-:W-:Y:S01]  /*0190*/  ISETP.GE.AND P0, PT, R0.reuse, 0x40, PT ;  /* 0x000000400000780c */ /* 0x050fe20003f06270 */
[----:B------:R-:W-:Y:S02]  /*01a0*/  IMAD R8, R0, 0xd0, R3 ;  /* 0x000000d000087824 */ /* 0x000fe400078e0203 */
[----:B0-----:R-:W-:Y:S01]  /*01b0*/  IMAD.WIDE R28, R3, 0x4, R16 ;  /* 0x00000004031c7825 */ /* 0x001fe200078e0210 */
[----:B------:R-:W-:-:S03]  /*01c0*/  ISETP.LT.AND P1, PT, R2, 0x340, !P0 ;  /* 0x000003400200780c */ /* 0x000fc60004721270 */
[----:B------:R-:W-:Y:S01]  /*01d0*/  IMAD R9, R9, 0x3400, R8 ;  /* 0x0000340009097824 */ /* 0x000fe200078e0208 */
[----:B--2---:R-:W-:-:S03]  /*01e0*/  CS2R R10, SRZ ;  /* 0x00000000000a7805 */ /* 0x004fc6000001ff00 */
[----:B-----5:R-:W-:Y:S01]  /*01f0*/  IMAD.WIDE R22, R9, 0x4, R22 ;  /* 0x0000000409167825 */ /* 0x020fe200078e0216 */
[----:B------:R-:W-:-:S05]  /*0200*/  CS2R R8, SRZ ;  /* 0x0000000000087805 */ /* 0x000fca000001ff00 */
[----:B------:R0:W2:Y:S04]  /*0210*/  @P1 LDG.E.EL.128 R12, desc[UR6][R22.64] ;  /* 0x00000006160c1981 */ /* 0x0000a8000c2e1d00 */
[----:B------:R-:W2:Y:S01]  /*0220*/  @!P2 LDG.E.EL.128 R8, desc[UR6][R28.64] ;  /* 0x000000061c08a981 */ /* 0x000ea2000c2e1d00 */
[C---:B------:R-:W-:Y:S01]  /*0230*/  IMAD.WIDE R26, R3.reuse, 0x4, R26 ;  /* 0x00000004031a7825 */ /* 0x040fe200078e021a */
[----:B------:R-:W-:Y:S02]  /*0240*/  CS2R R16, SRZ ;  /* 0x0000000000107805 */ /* 0x000fe4000001ff00 */
[----:B------:R-:W-:Y:S01]  /*0250*/  CS2R R18, SRZ ;  /* 0x0000000000127805 */ /* 0x000fe2000001ff00 */
[----:B-1----:R-:W-:Y:S01]  /*0260*/  IMAD.WIDE R2, R3, 0x4, R20 ;  /* 0x0000000403027825 */ /* 0x002fe200078e0214 */
[----:B------:R-:W-:-:S02]  /*0270*/  CS2R R20, SRZ ;  /* 0x0000000000147805 */ /* 0x000fc4000001ff00 */
[----:B0-----:R-:W-:Y:S02]  /*0280*/  CS2R R22, SRZ ;  /* 0x0000000000167805 */ /* 0x001fe4000001ff00 */
[----:B------:R-:W4:Y:S04]  /*0290*/  @!P2 LDG.E.EL.128 R16, desc[UR6][R26.64] ;  /* 0x000000061a10a981 */ /* 0x000f28000c2e1d00 */
[----:B------:R0:W4:Y:S02]  /*02a0*/  @!P2 LDG.E.EL.128 R20, desc[UR6][R2.64] ;  /* 0x000000060214a981 */ /* 0x000124000c2e1d00 */
[----:B0-----:R-:W-:Y:S01]  /*02b0*/  IMAD.MOV.U32 R2, RZ, RZ, 0x3e800000 ;  /* 0x3e800000ff027424 */ /* 0x001fe200078e00ff */
[----:B------:R-:W0:Y:S01]  /*02c0*/  S2UR UR5, SR_CgaCtaId ;  /* 0x00000000000579c3 */ /* 0x000e220000008800 */
[----:B------:R-:W1:Y:S01]  /*02d0*/  S2R R3, SR_TID.X ;  /* 0x0000000000037919 */ /* 0x000e620000002100 */
[----:B------:R-:W-:-:S02]  /*02e0*/  UMOV UR4, 0x400 ;  /* 0x0000040000047882 */ /* 0x000fc40000000000 */
[----:B0-----:R-:W-:-:S06]  /*02f0*/  UPRMT UR4, UR5, 0x654, UR4 ;  /* 0x0000065405047896 */ /* 0x001fcc0008000004 */
[----:B------:R-:W-:Y:S01]  /*0300*/  LEA R25, R25, UR4, 0x3 ;  /* 0x0000000419197c11 */ /* 0x000fe2000f8e18ff */
[----:B---3--:R-:W-:Y:S01]  /*0310*/  FADD R5, R5, 9.9999997473787516356e-06 ;  /* 0x3727c5ac05057421 */ /* 0x008fe20000000000 */
[----:B------:R-:W-:Y:S01]  /*0320*/  FADD R4, R4, 9.9999997473787516356e-06 ;  /* 0x3727c5ac04047421 */ /* 0x000fe20000000000 */
[----:B------:R-:W-:-:S04]  /*0330*/  FADD R7, R7, 9.9999997473787516356e-06 ;  /* 0x3727c5ac07077421 */ /* 0x000fc80000000000 */
[----:B------:R-:W0:Y:S01]  /*0340*/  MUFU.SQRT R5, R5 ;  /* 0x0000000500057308 */ /* 0x000e220000002000 */
[----:B------:R-:W-:-:S07]  /*0350*/  FADD R6, R6, 9.9999997473787516356e-06 ;  /* 0x3727c5ac06067421 */ /* 0x000fce0000000000 */
[----:B------:R-:W3:Y:S08]  /*0360*/  MUFU.SQRT R4, R4 ;  /* 0x0000000400047308 */ /* 0x000ef00000002000 */
[----:B------:R-:W5:Y:S01]  /*0370*/  MUFU.SQRT R7, R7 ;  /* 0x0000000700077308 */ /* 0x000f620000002000 */
[----:B0-----:R-:W-:-:S07]  /*0380*/  FSETP.GT.AND P5, PT, R5, 8.50705917302346158658e+37, PT ;  /* 0x7e8000000500780b */ /* 0x001fce0003fa4000 */
[----:B------:R-:W0:Y:S01]  /*0390*/  MUFU.SQRT R6, R6 ;  /* 0x0000000600067308 */ /* 0x000e220000002000 */
[----:B---3--:R-:W-:Y:S02]  /*03a0*/  FSETP.GT.AND P2, PT, R4, 8.50705917302346158658e+37, PT ;  /* 0x7e8000000400780b */ /* 0x008fe40003f44000 */
[----:B-----5:R-:W-:Y:S01]  /*03b0*/  FSETP.GT.AND P4, PT, R7, 8.50705917302346158658e+37, PT ;  /* 0x7e8000000700780b */ /* 0x020fe20003f84000 */
[----:B--2---:R-:W-:Y:S01]  /*03c0*/  FADD R8, -R8, R12 ;  /* 0x0000000c08087221 */ /* 0x004fe20000000100 */
[C---:B------:R-:W-:Y:S01]  /*03d0*/  FSETP.GEU.AND P1, PT, R5.reuse, 1.175494350822287508e-38, PT ;  /* 0x008000000500780b */ /* 0x040fe20003f2e000 */
[----:B------:R-:W-:Y:S01]  /*03e0*/  @P5 FMUL R5, R5, 0.25 ;  /* 0x3e80000005055820 */ /* 0x000fe20000400000 */
[----:B------:R-:W-:Y:S01]  /*03f0*/  FSEL R12, R2, 1, P5 ;  /* 0x3f800000020c7808 */ /* 0x000fe20002800000 */
[----:B------:R-:W-:Y:S01]  /*0400*/  FADD R10, -R10, R14 ;  /* 0x0000000e0a0a7221 */ /* 0x000fe20000000100 */
[----:B------:R-:W-:-:S05]  /*0410*/  FSETP.GEU.AND P3, PT, R4, 1.175494350822287508e-38, PT ;  /* 0x008000000400780b */ /* 0x000fca0003f6e000 */
[----:B------:R-:W-:Y:S01]  /*0420*/  @P2 FMUL R4, R4, 0.25 ;  /* 0x3e80000004042820 */ /* 0x000fe20000400000 */
[----:B0-----:R-:W-:Y:S01]  /*0430*/  FSETP.GT.AND P5, PT, R6, 8.50705917302346158658e+37, PT ;  /* 0x7e8000000600780b */ /* 0x001fe20003fa4000 */
[----:B------:R-:W-:Y:S01]  /*0440*/  FADD R9, -R9, R13 ;  /* 0x0000000d09097221 */ /* 0x000fe20000000100 */
[C---:B------:R-:W-:Y:S02]  /*0450*/  FSEL R14, R2.reuse, 1, P2 ;  /* 0x3f800000020e7808 */ /* 0x040fe40001000000 */
[C---:B------:R-:W-:Y:S01]  /*0460*/  FSETP.GEU.AND P2, PT, R7.reuse, 1.175494350822287508e-38, PT ;  /* 0x008000000700780b */ /* 0x040fe20003f4e000 */
[----:B------:R-:W-:Y:S01]  /*0470*/  @P4 FMUL R7, R7, 0.25 ;  /* 0x3e80000007074820 */ /* 0x000fe20000400000 */
[----:B------:R-:W-:Y:S02]  /*0480*/  FSEL R13, R2, 1, P4 ;  /* 0x3f800000020d7808 */ /* 0x000fe40002000000 */
[----:B------:R-:W-:Y:S01]  /*0490*/  FSETP.GEU.AND P4, PT, R6, 1.175494350822287508e-38, PT ;  /* 0x008000000600780b */ /* 0x000fe20003f8e000 */
[----:B------:R-:W-:-:S04]  /*04a0*/  @!P1 FMUL R5, R5, 16777216 ;  /* 0x4b80000005059820 */ /* 0x000fc80000400000 */
[----:B------:R-:W-:Y:S01]  /*04b0*/  @P5 FMUL R6, R6, 0.25 ;  /* 0x3e80000006065820 */ /* 0x000fe20000400000 */
[----:B------:R-:W-:Y:S01]  /*04c0*/  @!P3 FMUL R4, R4, 16777216 ;  /* 0x4b8000000404b820 */ /* 0x000fe20000400000 */
[----:B------:R-:W0:Y:S02]  /*04d0*/  MUFU.RCP R5, R5 ;  /* 0x0000000500057308 */ /* 0x000e240000001000 */
[----:B------:R-:W-:-:S04]  /*04e0*/  @!P2 FMUL R7, R7, 16777216 ;  /* 0x4b8000000707a820 */ /* 0x000fc80000400000 */
[----:B------:R-:W-:Y:S02]  /*04f0*/  @!P4 FMUL R6, R6, 16777216 ;  /* 0x4b8000000606c820 */ /* 0x000fe40000400000 */
[----:B------:R-:W2:Y:S01]  /*0500*/  MUFU.RCP R27, R4 ;  /* 0x00000004001b7308 */ /* 0x000ea20000001000 */
[----:B------:R-:W-:Y:S01]  /*0510*/  FADD R11, -R11, R15 ;  /* 0x0000000f0b0b7221 */ /* 0x000fe20000000100 */
[----:B------:R-:W-:-:S06]  /*0520*/  FSEL R15, R2, 1, P5 ;  /* 0x3f800000020f7808 */ /* 0x000fcc0002800000 */
[----:B------:R-:W3:Y:S01]  /*0530*/  MUFU.RCP R26, R7 ;  /* 0x00000007001a7308 */ /* 0x000ee20000001000 */
[----:B------:R-:W-:-:S07]  /*0540*/  @!P1 FMUL R12, R12, 16777216 ;  /* 0x4b8000000c0c9820 */ /* 0x000fce0000400000 */
[----:B------:R-:W5:Y:S01]  /*0550*/  MUFU.RCP R6, R6 ;  /* 0x0000000600067308 */ /* 0x000f620000001000 */
[----:B0-----:R-:W-:Y:S01]  /*0560*/  FMUL R12, R5, R12 ;  /* 0x0000000c050c7220 */ /* 0x001fe20000400000 */
[----:B------:R-:W-:Y:S01]  /*0570*/  @!P3 FMUL R14, R14, 16777216 ;  /* 0x4b8000000e0eb820 */ /* 0x000fe20000400000 */
[----:B------:R-:W-:Y:S01]  /*0580*/  @!P2 FMUL R13, R13, 16777216 ;  /* 0x4b8000000d0da820 */ /* 0x000fe20000400000 */
[----:B------:R-:W-:Y:S01]  /*0590*/  @!P4 FMUL R15, R15, 16777216 ;  /* 0x4b8000000f0fc820 */ /* 0x000fe20000400000 */
[----:B------:R-:W-:Y:S01]  /*05a0*/  FMUL R12, R12, R9 ;  /* 0x000000090c0c7220 */ /* 0x000fe20000400000 */
[----:B--2---:R-:W-:Y:S01]  /*05b0*/  FMUL R27, R27, R14 ;  /* 0x0000000e1b1b7220 */ /* 0x004fe20000400000 */
[----:B---3--:R-:W-:Y:S02]  /*05c0*/  FMUL R26, R26, R13 ;  /* 0x0000000d1a1a7220 */ /* 0x008fe40000400000 */
[----:B----4-:R-:W-:Y:S01]  /*05d0*/  FFMA R12, R12, R17, R21 ;  /* 0x000000110c0c7223 */ /* 0x010fe20000000015 */
[----:B------:R-:W-:Y:S01]  /*05e0*/  FMUL R27, R27, R8 ;  /* 0x000000081b1b7220 */ /* 0x000fe20000400000 */
[----:B------:R-:W-:Y:S01]  /*05f0*/  FMUL R26, R26, R11 ;  /* 0x0000000b1a1a7220 */ /* 0x000fe20000400000 */
[----:B-----5:R-:W-:-:S04]  /*0600*/  FMUL R15, R6, R15 ;  /* 0x0000000f060f7220 */ /* 0x020fc80000400000 */
[----:B------:R-:W-:Y:S01]  /*0610*/  FMUL R15, R15, R10 ;  /* 0x0000000a0f0f7220 */ /* 0x000fe20000400000 */
[----:B------:R-:W-:Y:S01]  /*0620*/  FFMA R16, R27, R16, R20 ;  /* 0x000000101b107223 */ /* 0x000fe20000000014 */
[----:B------:R-:W-:Y:S01]  /*0630*/  FFMA R19, R26, R19, R23 ;  /* 0x000000131a137223 */ /* 0x000fe20000000017 */
[----:B------:R-:W-:Y:S01]  /*0640*/  FSETP.GEU.AND P1, PT, R12, RZ, PT ;  /* 0x000000ff0c00720b */ /* 0x000fe20003f2e000 */
[----:B------:R-:W-:Y:S02]  /*0650*/  FFMA R15, R15, R18, R22 ;  /* 0x000000120f0f7223 */ /* 0x000fe40000000016 */
[----:B------:R-:W-:Y:S02]  /*0660*/  FSETP.GEU.AND P3, PT, R16, RZ, PT ;  /* 0x000000ff1000720b */ /* 0x000fe40003f6e000 */
[----:B------:R-:W-:Y:S02]  /*0670*/  FSEL R12, R12, RZ, P1 ;  /* 0x000000ff0c0c7208 */ /* 0x000fe40000800000 */
[----:B------:R-:W-:-:S02]  /*0680*/  FSETP.GEU.AND P2, PT, R15, RZ, PT ;  /* 0x000000ff0f00720b */ /* 0x000fc40003f4e000 */
[----:B------:R-:W-:Y:S02]  /*0690*/  FSETP.GEU.AND P1, PT, R19, RZ, PT ;  /* 0x000000ff1300720b */ /* 0x000fe40003f2e000 */
[----:B------:R-:W-:Y:S02]  /*06a0*/  FSEL R16, R16, RZ, P3 ;  /* 0x000000ff10107208 */ /* 0x000fe40001800000 */
[----:B------:R-:W-:Y:S02]  /*06b0*/  FSEL R15, R15, RZ, P2 ;  /* 0x000000ff0f0f7208 */ /* 0x000fe40001000000 */
[----:B------:R-:W-:Y:S01]  /*06c0*/  FSEL R19, R19, RZ, P1 ;  /* 0x000000ff13137208 */ /* 0x000fe20000800000 */
[----:B------:R-:W-:Y:S04]  /*06d0*/  STS [R25], R16 ;  /* 0x0000001019007388 */ /* 0x000fe80000000800 */
[----:B------:R-:W-:Y:S04]  /*06e0*/  STS [R25+0x8], R12 ;  /* 0x0000080c19007388 */ /* 0x000fe80000000800 */
[----:B------:R0:W-:Y:S04]  /*06f0*/  STS [R25+0x10], R15 ;  /* 0x0000100f19007388 */ /* 0x0001e80000000800 */
[----:B------:R-:W-:Y:S01]  /*0700*/  STS [R25+0x18], R19 ;  /* 0x0000181319007388 */ /* 0x000fe20000000800 */
[----:B-1----:R-:W-:-:S04]  /*0710*/  LOP3.LUT R7, R3, 0x7f, RZ, 0xc0, !PT ;  /* 0x0000007f03077812 */ /* 0x002fc800078ec0ff */
[C---:B------:R-:W-:Y:S02]  /*0720*/  LOP3.LUT R4, R7.reuse, 0x80, RZ, 0xfc, !PT ;  /* 0x0000008007047812 */ /* 0x040fe400078efcff */
[C---:B------:R-:W-:Y:S02]  /*0730*/  LOP3.LUT R2, R7.reuse, 0x100, RZ, 0xfc, !PT ;  /* 0x0000010007027812 */ /* 0x040fe400078efcff */
[----:B------:R-:W-:Y:S01]  /*0740*/  LEA R6, R7, UR4, 0x3 ;  /* 0x0000000407067c11 */ /* 0x000fe2000f8e18ff */
[----:B------:R-:W-:Y:S01]  /*0750*/  BAR.SYNC.DEFER_BLOCKING 0x0 ;  /* 0x0000000000007b1d */ /* 0x000fe20000010000 */
[----:B------:R-:W-:Y:S02]  /*0760*/  LEA R8, R4, UR4, 0x3 ;  /* 0x0000000404087c11 */ /* 0x000fe4000f8e18ff */
[----:B------:R-:W-:-:S05]  /*0770*/  LEA R2, R2, UR4, 0x3 ;  /* 0x0000000402027c11 */ /* 0x000fca000f8e18ff */
[----:B------:R-:W1:Y:S01]  /*0780*/  LDC.64 R4, c[0x0][0x238] ;  /* 0x00008e00ff047b82 */ /* 0x000e620000000a00 */
[----:B------:R-:W2:Y:S04]  /*0790*/  LDS R17, [R6] ;  /* 0x0000000006117984 */ /* 0x000ea80000000800 */
[----:B------:R-:W3:Y:S04]  /*07a0*/  LDS R21, [R8] ;  /* 0x0000000008157984 */ /* 0x000ee80000000800 */
[----:B------:R1:W4:Y:S01]  /*07b0*/  LDS R23, [R2] ;  /* 0x0000000002177984 */ /* 0x0003220000000800 */
[----:B------:R-:W-:-:S02]  /*07c0*/  LOP3.LUT R13, R24, 0x7f, R3, 0xf8, !PT ;  /* 0x0000007f180d7812 */ /* 0x000fc400078ef803 */
[----:B------:R-:W-:Y:S02]  /*07d0*/  LOP3.LUT R9, R24, 0x80, R7, 0xfe, !PT ;  /* 0x0000008018097812 */ /* 0x000fe400078efe07 */
[----:B------:R-:W-:Y:S02]  /*07e0*/  LOP3.LUT R3, R24, 0x100, R7, 0xfe, !PT ;  /* 0x0000010018037812 */ /* 0x000fe400078efe07 */
[----:B------:R-:W-:Y:S02]  /*07f0*/  LOP3.LUT R11, R24, 0x180, R7, 0xfe, !PT ;  /* 0x00000180180b7812 */ /* 0x000fe400078efe07 */
[----:B------:R-:W-:Y:S02]  /*0800*/  ISETP.LT.AND P3, PT, R13, 0x340, !P0 ;  /* 0x000003400d00780c */ /* 0x000fe40004761270 */
[----:B------:R-:W-:Y:S02]  /*0810*/  ISETP.LT.AND P2, PT, R9, 0x340, !P0 ;  /* 0x000003400900780c */ /* 0x000fe40004741270 */
[----:B------:R-:W-:Y:S01]  /*0820*/  ISETP.LT.AND P1, PT, R3, 0x340, !P0 ;  /* 0x000003400300780c */ /* 0x000fe20004721270 */
[--C-:B------:R-:W-:Y:S01]  /*0830*/  IMAD R13, R13, 0x40, R0.reuse ;  /* 0x000000400d0d7824 */ /* 0x100fe200078e0200 */
[----:B------:R-:W-:Y:S01]  /*0840*/  ISETP.LT.AND P0, PT, R11, 0x340, !P0 ;  /* 0x000003400b00780c */ /* 0x000fe20004701270 */
[----:B------:R-:W-:-:S02]  /*0850*/  IMAD R9, R9, 0x40, R0 ;  /* 0x0000004009097824 */ /* 0x000fc400078e0200 */
[----:B0-----:R-:W-:Y:S01]  /*0860*/  IMAD R15, R3, 0x40, R0 ;  /* 0x00000040030f7824 */ /* 0x001fe200078e0200 */
[----:B------:R-:W-:Y:S01]  /*0870*/  LOP3.LUT R10, R7, 0x180, RZ, 0xfc, !PT ;  /* 0x00000180070a7812 */ /* 0x000fe200078efcff */
[----:B-1----:R-:W-:-:S04]  /*0880*/  IMAD.WIDE R2, R13, 0x4, R4 ;  /* 0x000000040d027825 */ /* 0x002fc800078e0204 */
[----:B------:R-:W-:-:S04]  /*0890*/  IMAD.WIDE R8, R9, 0x4, R4 ;  /* 0x0000000409087825 */ /* 0x000fc800078e0204 */
[----:B------:R-:W-:Y:S01]  /*08a0*/  IMAD.WIDE R6, R15, 0x4, R4 ;  /* 0x000000040f067825 */ /* 0x000fe200078e0204 */
[----:B------:R-:W-:Y:S01]  /*08b0*/  LEA R10, R10, UR4, 0x3 ;  /* 0x000000040a0a7c11 */ /* 0x000fe2000f8e18ff */
[----:B--2---:R0:W-:Y:S04]  /*08c0*/  @P3 STG.E desc[UR6][R2.64], R17 ;  /* 0x0000001102003986 */ /* 0x0041e8000c101906 */
[----:B---3--:R0:W-:Y:S04]  /*08d0*/  @P2 STG.E desc[UR6][R8.64], R21 ;  /* 0x0000001508002986 */ /* 0x0081e8000c101906 */
[----:B----4-:R0:W-:Y:S02]  /*08e0*/  @P1 STG.E desc[UR6][R6.64], R23 ;  /* 0x0000001706001986 */ /* 0x0101e4000c101906 */
[----:B0-----:R-:W-:Y:S05]  /*08f0*/  @!P0 EXIT ;  /* 0x000000000000894d */ /* 0x001fea0003800000 */
[----:B0-----:R-:W0:Y:S01]  /*0900*/  LDS R3, [R10] ;  /* 0x000000000a037984 */ /* 0x001e220000000800 */
[----:B------:R-:W-:-:S04]  /*0910*/  IMAD R11, R11, 0x40, R0 ;  /* 0x000000400b0b7824 */ /* 0x000fc800078e0200 */
[----:B------:R-:W-:-:S05]  /*0920*/  IMAD.WIDE R4, R11, 0x4, R4 ;  /* 0x000000040b047825 */ /* 0x000fca00078e0204 */
[----:B0-----:R-:W-:Y:S01]  /*0930*/  STG.E desc[UR6][R4.64], R3 ;  /* 0x0000000304007986 */ /* 0x001fe2000c101906 */
[----:B------:R-:W-:Y:S05]  /*0940*/  EXIT ;  /* 0x000000000000794d */ /* 0x000fea0003800000 */
.L_x_0:
[----:B------:R-:W-:-:S00]  /*0950*/  BRA `(.L_x_0) ;  /* 0xfffffffc00fc7947 */ /* 0x000fc0000383ffff */
[----:B------:R-:W-:-:S00]  /*0960*/  NOP ;  /* 0x0000000000007918 */ /* 0x000fc00000000000 */
        /* <DEDUP_REMOVED lines=9> */
.L_x_1:


//--------------------- .nv.global.init           --------------------------
	.section	.nv.global.init,"aw",@progbits
.nv.global.init:
	.type		_$_str,@object
	.size		_$_str,(_$_str_$_2 - _$_str)
_$_str:
        /*0000*/ 	.byte	0x5f, 0x5f, 0x43, 0x55, 0x44, 0x41, 0x5f, 0x46, 0x54, 0x5a, 0x00
	.type		_$_str_$_2,@object
	.size		_$_str_$_2,(.L_1 - _$_str_$_2)
_$_str_$_2:
        /*000b*/ 	.byte	0x5f, 0x5f, 0x43, 0x55, 0x44, 0x41, 0x5f, 0x50, 0x52, 0x45, 0x43, 0x5f, 0x53, 0x51, 0x52, 0x54
        /*001b*/ 	.byte	0x00
.L_1:


//--------------------- .nv.shared.triton_poi_fused__native_batch_norm_legit_no_training_relu_30 --------------------------
	.section	.nv.shared.triton_poi_fused__native_batch_norm_legit_no_training_relu_30,"aw",@nobits
	.sectionflags	@""
	.align	16
	.zero		1024


//--------------------- .nv.constant0.triton_poi_fused__native_batch_norm_legit_no_training_relu_30 --------------------------
	.section	.nv.constant0.triton_poi_fused__native_batch_norm_legit_no_training_relu_30,"a",@progbits
	.sectionflags	@""
	.align	4
.nv.constant0.triton_poi_fused__native_batch_norm_legit_no_training_relu_30:
	.zero		584
